	.headerflags	@"EF_CUDA_TEXMODE_UNIFIED EF_CUDA_64BIT_ADDRESS EF_CUDA_ACCELERATORS EF_CUDA_SM90 EF_CUDA_VIRTUAL_SM(EF_CUDA_SM90)"
	.elftype	@"ET_EXEC"


//--------------------- .nv.info                  --------------------------
	.section	.nv.info,"",@"SHT_CUDA_INFO"
	.align	4


	//----- nvinfo : EIATTR_REGCOUNT
	.align		4
        /*0000*/ 	.byte	0x04, 0x2f
        /*0002*/ 	.short	(.L_1 - .L_0)
	.align		4
.L_0:
        /*0004*/ 	.word	index@(triton_poi_fused_cat_23)
        /*0008*/ 	.word	0x00000020


	//----- nvinfo : EIATTR_MIN_STACK_SIZE
	.align		4
.L_1:
        /*000c*/ 	.byte	0x04, 0x12
        /*000e*/ 	.short	(.L_3 - .L_2)
	.align		4
.L_2:
        /*0010*/ 	.word	index@(triton_poi_fused_cat_23)
        /*0014*/ 	.word	0x00000000


	//----- nvinfo : EIATTR_FRAME_SIZE
	.align		4
.L_3:
        /*0018*/ 	.byte	0x04, 0x11
        /*001a*/ 	.short	(.L_5 - .L_4)
	.align		4
.L_4:
        /*001c*/ 	.word	index@(triton_poi_fused_cat_23)
        /*0020*/ 	.word	0x00000000


	//----- nvinfo : EIATTR_MIN_STACK_SIZE
	.align		4
.L_5:
        /*0024*/ 	.byte	0x04, 0x12
        /*0026*/ 	.short	(.L_7 - .L_6)
	.align		4
.L_6:
        /*0028*/ 	.word	index@(triton_poi_fused_cat_23)
        /*002c*/ 	.word	0x00000000
.L_7:


//--------------------- .nv.info.triton_poi_fused_cat_23 --------------------------
	.section	.nv.info.triton_poi_fused_cat_23,"",@"SHT_CUDA_INFO"
	.sectionflags	@""
	.align	4


	//----- nvinfo : EIATTR_CUDA_API_VERSION
	.align		4
        /*0000*/ 	.byte	0x04, 0x37
        /*0002*/ 	.short	(.L_9 - .L_8)
.L_8:
        /*0004*/ 	.word	0x0000007c


	//----- nvinfo : EIATTR_KPARAM_INFO
	.align		4
.L_9:
        /*0008*/ 	.byte	0x04, 0x17
        /*000a*/ 	.short	(.L_11 - .L_10)
.L_10:
        /*000c*/ 	.word	0x00000000
        /*0010*/ 	.short	0x0005
        /*0012*/ 	.short	0x0028
        /*0014*/ 	.byte	0x00, 0xf0, 0x11, 0x00


	//----- nvinfo : EIATTR_KPARAM_INFO
	.align		4
.L_11:
        /*0018*/ 	.byte	0x04, 0x17
        /*001a*/ 	.short	(.L_13 - .L_12)
.L_12:
        /*001c*/ 	.word	0x00000000
        /*0020*/ 	.short	0x0004
        /*0022*/ 	.short	0x0020
        /*0024*/ 	.byte	0x00, 0xf4, 0x21, 0x00


	//----- nvinfo : EIATTR_KPARAM_INFO
	.align		4
.L_13:
        /*0028*/ 	.byte	0x04, 0x17
        /*002a*/ 	.short	(.L_15 - .L_14)
.L_14:
        /*002c*/ 	.word	0x00000000
        /*0030*/ 	.short	0x0003
        /*0032*/ 	.short	0x0018
        /*0034*/ 	.byte	0x00, 0xf4, 0x21, 0x00


	//----- nvinfo : EIATTR_KPARAM_INFO
	.align		4
.L_15:
        /*0038*/ 	.byte	0x04, 0x17
        /*003a*/ 	.short	(.L_17 - .L_16)
.L_16:
        /*003c*/ 	.word	0x00000000
        /*0040*/ 	.short	0x0002
        /*0042*/ 	.short	0x0010
        /*0044*/ 	.byte	0x00, 0xf4, 0x21, 0x00


	//----- nvinfo : EIATTR_KPARAM_INFO
	.align		4
.L_17:
        /*0048*/ 	.byte	0x04, 0x17
        /*004a*/ 	.short	(.L_19 - .L_18)
.L_18:
        /*004c*/ 	.word	0x00000000
        /*0050*/ 	.short	0x0001
        /*0052*/ 	.short	0x0008
        /*0054*/ 	.byte	0x00, 0xf4, 0x21, 0x00


	//----- nvinfo : EIATTR_KPARAM_INFO
	.align		4
.L_19:
        /*0058*/ 	.byte	0x04, 0x17
        /*005a*/ 	.short	(.L_21 - .L_20)
.L_20:
        /*005c*/ 	.word	0x00000000
        /*0060*/ 	.short	0x0000
        /*0062*/ 	.short	0x0000
        /*0064*/ 	.byte	0x00, 0xf4, 0x21, 0x00


	//----- nvinfo : EIATTR_SPARSE_MMA_MASK
	.align		4
.L_21:
        /*0068*/ 	.byte	0x03, 0x50
        /*006a*/ 	.short	0x0000


	//----- nvinfo : EIATTR_MAXREG_COUNT
	.align		4
        /*006c*/ 	.byte	0x03, 0x1b
        /*006e*/ 	.short	0x00ff


	//----- nvinfo : EIATTR_EXIT_INSTR_OFFSETS
	.align		4
        /*0070*/ 	.byte	0x04, 0x1c
        /*0072*/ 	.short	(.L_23 - .L_22)


	//   ....[0]....
.L_22:
        /*0074*/ 	.word	0x00001450


	//----- nvinfo : EIATTR_REQNTID
	.align		4
.L_23:
        /*0078*/ 	.byte	0x04, 0x10
        /*007a*/ 	.short	(.L_25 - .L_24)
.L_24:
        /*007c*/ 	.word	0x00000080
        /*0080*/ 	.word	0x00000001
        /*0084*/ 	.word	0x00000001


	//----- nvinfo : EIATTR_CBANK_PARAM_SIZE
	.align		4
.L_25:
        /*0088*/ 	.byte	0x03, 0x19
        /*008a*/ 	.short	0x002c


	//----- nvinfo : EIATTR_PARAM_CBANK
	.align		4
        /*008c*/ 	.byte	0x04, 0x0a
        /*008e*/ 	.short	(.L_27 - .L_26)
	.align		4
.L_26:
        /*0090*/ 	.word	index@(.nv.constant0.triton_poi_fused_cat_23)
        /*0094*/ 	.short	0x0210
        /*0096*/ 	.short	0x002c


	//----- nvinfo : EIATTR_SW_WAR
	.align		4
.L_27:
        /*0098*/ 	.byte	0x04, 0x36
        /*009a*/ 	.short	(.L_29 - .L_28)
.L_28:
        /*009c*/ 	.word	0x00000008
.L_29:


//--------------------- .nv.callgraph             --------------------------
	.section	.nv.callgraph,"",@"SHT_CUDA_CALLGRAPH"
	.align	4
	.sectionentsize	8
	.align		4
        /*0000*/ 	.word	0x00000000
	.align		4
        /*0004*/ 	.word	0xffffffff
	.align		4
        /*0008*/ 	.word	0x00000000
	.align		4
        /*000c*/ 	.word	0xfffffffe
	.align		4
        /*0010*/ 	.word	0x00000000
	.align		4
        /*0014*/ 	.word	0xfffffffd
	.align		4
        /*0018*/ 	.word	0x00000000
	.align		4
        /*001c*/ 	.word	0xfffffffc


//--------------------- .text.triton_poi_fused_cat_23 --------------------------
	.section	.text.triton_poi_fused_cat_23,"ax",@progbits
	.align	128
        .global         triton_poi_fused_cat_23
        .type           triton_poi_fused_cat_23,@function
        .size           triton_poi_fused_cat_23,(.L_x_1 - triton_poi_fused_cat_23)
        .other          triton_poi_fused_cat_23,@"STO_CUDA_ENTRY STV_DEFAULT"
triton_poi_fused_cat_23:
.text.triton_poi_fused_cat_23:
[----:B------:R-:W-:Y:S01]  /*0000*/  LDC R1, c[0x0][0x28] ;  /* 0x00000a00ff017b82 */ /* 0x000fe20000000800 */
[----:B------:R-:W1:Y:S07]  /*0010*/  S2R R0, SR_TID.X ;  /* 0x0000000000007919 */ /* 0x000e6e0000002100 */
[----:B------:R-:W2:Y:S01]  /*0020*/  LDC.64 R14, c[0x0][0x228] ;  /* 0x00008a00ff0e7b82 */ /* 0x000ea20000000a00 */
[----:B------:R-:W-:Y:S02]  /*0030*/  CS2R R4, SRZ ;  /* 0x0000000000047805 */ /* 0x000fe4000001ff00 */
[----:B------:R-:W-:Y:S01]  /*0040*/  CS2R R6, SRZ ;  /* 0x0000000000067805 */ /* 0x000fe2000001ff00 */
[----:B------:R-:W3:Y:S01]  /*0050*/  S2R R3, SR_CTAID.X ;  /* 0x0000000000037919 */ /* 0x000ee20000002500 */
[----:B------:R-:W-:-:S03]  /*0060*/  ULDC.64 UR4, c[0x0][0x208] ;  /* 0x0000820000047ab9 */ /* 0x000fc60000000a00 */
[----:B------:R-:W4:Y:S08]  /*0070*/  LDC.64 R24, c[0x0][0x218] ;  /* 0x00008600ff187b82 */ /* 0x000f300000000a00 */
[----:B------:R-:W5:Y:S01]  /*0080*/  LDC.64 R26, c[0x0][0x220] ;  /* 0x00008800ff1a7b82 */ /* 0x000f620000000a00 */
[----:B-1----:R-:W-:-:S04]  /*0090*/  SHF.L.U32 R0, R0, 0x2, RZ ;  /* 0x0000000200007819 */ /* 0x002fc800000006ff */
[----:B------:R-:W-:-:S04]  /*00a0*/  LOP3.LUT R0, R0, 0x1fc, RZ, 0xc0, !PT ;  /* 0x000001fc00007812 */ /* 0x000fc800078ec0ff */
[----:B---3--:R-:W-:Y:S02]  /*00b0*/  LEA R0, R3, R0, 0xa ;  /* 0x0000000003007211 */ /* 0x008fe400078e50ff */
[----:B------:R-:W-:Y:S02]  /*00c0*/  SHF.R.S32.HI R3, RZ, 0x15, R3 ;  /* 0x00000015ff037819 */ /* 0x000fe40000011403 */
[----:B------:R-:W-:Y:S02]  /*00d0*/  SHF.R.S32.HI R9, RZ, 0x1f, R0 ;  /* 0x0000001fff097819 */ /* 0x000fe40000011400 */
[----:B------:R-:W-:Y:S02]  /*00e0*/  SGXT R3, R3, 0x1 ;  /* 0x000000010303781a */ /* 0x000fe40000000200 */
[-C--:B------:R-:W-:Y:S02]  /*00f0*/  LEA.HI R9, R9, R0.reuse, RZ, 0x9 ;  /* 0x0000000009097211 */ /* 0x080fe400078f48ff */
[----:B------:R-:W-:-:S02]  /*0100*/  LEA.HI R2, R3, R0, RZ, 0x9 ;  /* 0x0000000003027211 */ /* 0x000fc400078f48ff */
[----:B------:R-:W-:Y:S02]  /*0110*/  LOP3.LUT R3, R9, 0xfffffe00, RZ, 0xc0, !PT ;  /* 0xfffffe0009037812 */ /* 0x000fe400078ec0ff */
[----:B------:R-:W-:Y:S02]  /*0120*/  IADD3 R2, R2, 0x200, RZ ;  /* 0x0000020002027810 */ /* 0x000fe40007ffe0ff */
[----:B------:R-:W-:Y:S02]  /*0130*/  IADD3 R8, R0, -R3, RZ ;  /* 0x8000000300087210 */ /* 0x000fe40007ffe0ff */
[----:B------:R-:W-:Y:S02]  /*0140*/  SHF.R.S32.HI R3, RZ, 0x9, R2 ;  /* 0x00000009ff037819 */ /* 0x000fe40000011402 */
[----:B------:R-:W-:Y:S02]  /*0150*/  ISETP.GT.AND P3, PT, R8, 0x17f, PT ;  /* 0x0000017f0800780c */ /* 0x000fe40003f64270 */
[----:B------:R-:W-:-:S05]  /*0160*/  LEA R12, R3, R8, 0x7 ;  /* 0x00000008030c7211 */ /* 0x000fca00078e38ff */
[----:B--2---:R-:W-:-:S06]  /*0170*/  IMAD.WIDE R2, R12, 0x4, R14 ;  /* 0x000000040c027825 */ /* 0x004fcc00078e020e */
[----:B------:R-:W2:Y:S01]  /*0180*/  @P3 LDG.E.EL.128 R4, desc[UR4][R2.64+-0x600] ;  /* 0xfffa000402043981 */ /* 0x000ea2000c2e1d00 */
[----:B------:R-:W-:Y:S01]  /*0190*/  SHF.R.S32.HI R9, RZ, 0x9, R9 ;  /* 0x00000009ff097819 */ /* 0x000fe20000011409 */
[----:B------:R-:W-:-:S03]  /*01a0*/  HFMA2.MMA R21, -RZ, RZ, 1.625, 0 ;  /* 0x3e800000ff157435 */ /* 0x000fc600000001ff */
[----:B------:R-:W-:Y:S02]  /*01b0*/  LEA R18, R9, R8, 0x7 ;  /* 0x0000000809127211 */ /* 0x000fe400078e38ff */
[----:B--2---:R-:W-:Y:S02]  /*01c0*/  SEL R17, R4, RZ, P3 ;  /* 0x000000ff04117207 */ /* 0x004fe40001800000 */
[----:B------:R-:W-:Y:S02]  /*01d0*/  SEL R16, R5, RZ, P3 ;  /* 0x000000ff05107207 */ /* 0x000fe40001800000 */
[----:B------:R-:W-:Y:S01]  /*01e0*/  SEL R6, R6, RZ, P3 ;  /* 0x000000ff06067207 */ /* 0x000fe20001800000 */
[----:B------:R-:W-:-:S04]  /*01f0*/  FADD R4, RZ, -R17 ;  /* 0x80000011ff047221 */ /* 0x000fc80000000000 */
[----:B------:R-:W-:Y:S01]  /*0200*/  FMUL R5, R4, 1.4426950216293334961 ;  /* 0x3fb8aa3b04057820 */ /* 0x000fe20000400000 */
[----:B------:R-:W-:-:S04]  /*0210*/  FADD R4, RZ, -R16 ;  /* 0x80000010ff047221 */ /* 0x000fc80000000000 */
[----:B------:R-:W-:Y:S01]  /*0220*/  FMUL R10, R4, 1.4426950216293334961 ;  /* 0x3fb8aa3b040a7820 */ /* 0x000fe20000400000 */
[----:B------:R-:W-:Y:S01]  /*0230*/  FADD R4, RZ, -R6 ;  /* 0x80000006ff047221 */ /* 0x000fe20000000000 */
[----:B------:R-:W-:-:S03]  /*0240*/  FSETP.GEU.AND P0, PT, R5, -126, PT ;  /* 0xc2fc00000500780b */ /* 0x000fc60003f0e000 */
[----:B------:R-:W-:Y:S01]  /*0250*/  FSETP.GEU.AND P1, PT, R10, -126, PT ;  /* 0xc2fc00000a00780b */ /* 0x000fe20003f2e000 */
[----:B------:R-:W-:-:S05]  /*0260*/  FMUL R4, R4, 1.4426950216293334961 ;  /* 0x3fb8aa3b04047820 */ /* 0x000fca0000400000 */
[----:B------:R-:W-:-:S04]  /*0270*/  FSETP.GEU.AND P2, PT, R4, -126, PT ;  /* 0xc2fc00000400780b */ /* 0x000fc80003f4e000 */
[----:B------:R-:W-:-:S03]  /*0280*/  @!P0 FMUL R5, R5, 0.5 ;  /* 0x3f00000005058820 */ /* 0x000fc60000400000 */
[----:B------:R-:W-:Y:S01]  /*0290*/  @!P1 FMUL R10, R10, 0.5 ;  /* 0x3f0000000a0a9820 */ /* 0x000fe20000400000 */
[----:B------:R-:W1:Y:S05]  /*02a0*/  MUFU.EX2 R2, R5 ;  /* 0x0000000500027308 */ /* 0x000e6a0000000800 */
[----:B------:R-:W-:-:S03]  /*02b0*/  @!P2 FMUL R4, R4, 0.5 ;  /* 0x3f0000000404a820 */ /* 0x000fc60000400000 */
[----:B------:R-:W2:Y:S01]  /*02c0*/  MUFU.EX2 R3, R10 ;  /* 0x0000000a00037308 */ /* 0x000ea20000000800 */
[----:B-1----:R-:W-:-:S07]  /*02d0*/  @!P0 FMUL R2, R2, R2 ;  /* 0x0000000202028220 */ /* 0x002fce0000400000 */
[----:B------:R1:W3:Y:S01]  /*02e0*/  MUFU.EX2 R11, R4 ;  /* 0x00000004000b7308 */ /* 0x0002e20000000800 */
[----:B------:R-:W-:Y:S01]  /*02f0*/  FADD R13, R2, 1 ;  /* 0x3f800000020d7421 */ /* 0x000fe20000000000 */
[----:B--2---:R-:W-:-:S04]  /*0300*/  @!P1 FMUL R3, R3, R3 ;  /* 0x0000000303039220 */ /* 0x004fc80000400000 */
[----:B------:R-:W-:Y:S02]  /*0310*/  FSETP.GT.AND P0, PT, R13, 8.50705917302346158658e+37, PT ;  /* 0x7e8000000d00780b */ /* 0x000fe40003f04000 */
[----:B-1----:R-:W-:Y:S01]  /*0320*/  LOP3.LUT R4, R8, 0xffffff80, RZ, 0xc0, !PT ;  /* 0xffffff8008047812 */ /* 0x002fe200078ec0ff */
[----:B------:R-:W-:Y:S01]  /*0330*/  FADD R19, R3, 1 ;  /* 0x3f80000003137421 */ /* 0x000fe20000000000 */
[----:B------:R-:W-:Y:S01]  /*0340*/  FSEL R5, R21, 1, P0 ;  /* 0x3f80000015057808 */ /* 0x000fe20000000000 */
[----:B------:R-:W1:Y:S01]  /*0350*/  LDC.64 R2, c[0x0][0x210] ;  /* 0x00008400ff027b82 */ /* 0x000e620000000a00 */
[----:B---3--:R-:W-:Y:S02]  /*0360*/  @!P2 FMUL R11, R11, R11 ;  /* 0x0000000b0b0ba220 */ /* 0x008fe40000400000 */
[----:B------:R-:W-:Y:S02]  /*0370*/  FSETP.GT.AND P1, PT, R19, 8.50705917302346158658e+37, PT ;  /* 0x7e8000001300780b */ /* 0x000fe40003f24000 */
[C---:B------:R-:W-:Y:S01]  /*0380*/  ISETP.NE.AND P2, PT, R4.reuse, 0x100, PT ;  /* 0x000001000400780c */ /* 0x040fe20003f45270 */
[----:B------:R-:W-:Y:S01]  /*0390*/  FADD R20, R11, 1 ;  /* 0x3f8000000b147421 */ /* 0x000fe20000000000 */
[----:B------:R-:W-:Y:S01]  /*03a0*/  FSEL R22, R21, 1, P1 ;  /* 0x3f80000015167808 */ /* 0x000fe20000800000 */
[----:B------:R-:W-:Y:S01]  /*03b0*/  @P0 FMUL R13, R13, 0.25 ;  /* 0x3e8000000d0d0820 */ /* 0x000fe20000400000 */
[----:B------:R-:W-:-:S02]  /*03c0*/  ISETP.NE.AND P0, PT, R4, 0x80, PT ;  /* 0x000000800400780c */ /* 0x000fc40003f05270 */
[----:B------:R-:W-:Y:S01]  /*03d0*/  FSETP.GT.AND P4, PT, R20, 8.50705917302346158658e+37, PT ;  /* 0x7e8000001400780b */ /* 0x000fe20003f84000 */
[----:B------:R-:W2:Y:S03]  /*03e0*/  MUFU.RCP R10, R13 ;  /* 0x0000000d000a7308 */ /* 0x000ea60000001000 */
[----:B------:R-:W-:Y:S01]  /*03f0*/  FSEL R11, R21, 1, P4 ;  /* 0x3f800000150b7808 */ /* 0x000fe20002000000 */
[----:B------:R-:W-:Y:S01]  /*0400*/  @P1 FMUL R19, R19, 0.25 ;  /* 0x3e80000013131820 */ /* 0x000fe20000400000 */
[----:B------:R-:W-:-:S05]  /*0410*/  ISETP.GE.AND P1, PT, R8, 0x80, PT ;  /* 0x000000800800780c */ /* 0x000fca0003f26270 */
[----:B------:R-:W3:Y:S02]  /*0420*/  MUFU.RCP R19, R19 ;  /* 0x0000001300137308 */ /* 0x000ee40000001000 */
[----:B------:R-:W-:Y:S01]  /*0430*/  @P4 FMUL R20, R20, 0.25 ;  /* 0x3e80000014144820 */ /* 0x000fe20000400000 */
[----:B--2---:R-:W-:Y:S01]  /*0440*/  FMUL R10, R10, R5 ;  /* 0x000000050a0a7220 */ /* 0x004fe20000400000 */
[----:B----4-:R-:W-:-:S04]  /*0450*/  IMAD.WIDE R4, R18, 0x4, R24 ;  /* 0x0000000412047825 */ /* 0x010fc800078e0218 */
[----:B------:R-:W2:Y:S01]  /*0460*/  MUFU.RCP R9, R20 ;  /* 0x0000001400097308 */ /* 0x000ea20000001000 */
[----:B------:R-:W-:Y:S01]  /*0470*/  FMUL R17, R17, R10 ;  /* 0x0000000a11117220 */ /* 0x000fe20000400000 */
[----:B------:R-:W-:-:S04]  /*0480*/  IMAD.WIDE R24, R12, 0x4, R24 ;  /* 0x000000040c187825 */ /* 0x000fc800078e0218 */
[----:B---3--:R-:W-:Y:S01]  /*0490*/  FMUL R8, R19, R22 ;  /* 0x0000001613087220 */ /* 0x008fe20000400000 */
[----:B-1----:R-:W-:-:S04]  /*04a0*/  IMAD.WIDE R22, R18, 0x4, R2 ;  /* 0x0000000412167825 */ /* 0x002fc800078e0202 */
[----:B------:R-:W-:Y:S01]  /*04b0*/  FMUL R16, R16, R8 ;  /* 0x0000000810107220 */ /* 0x000fe20000400000 */
[----:B------:R-:W-:-:S04]  /*04c0*/  IMAD.WIDE R2, R12, 0x4, R2 ;  /* 0x000000040c027825 */ /* 0x000fc800078e0202 */
[----:B-----5:R-:W-:-:S04]  /*04d0*/  IMAD.WIDE R12, R12, 0x4, R26 ;  /* 0x000000040c0c7825 */ /* 0x020fc800078e021a */
[----:B------:R-:W-:-:S04]  /*04e0*/  IMAD.WIDE R26, R18, 0x4, R26 ;  /* 0x00000004121a7825 */ /* 0x000fc800078e021a */
[----:B------:R-:W-:-:S04]  /*04f0*/  IMAD.WIDE R18, R18, 0x4, R14 ;  /* 0x0000000412127825 */ /* 0x000fc800078e020e */
[----:B--2---:R-:W-:Y:S01]  /*0500*/  FMUL R15, R9, R11 ;  /* 0x0000000b090f7220 */ /* 0x004fe20000400000 */
[----:B------:R-:W-:Y:S02]  /*0510*/  CS2R R8, SRZ ;  /* 0x0000000000087805 */ /* 0x000fe4000001ff00 */
[----:B------:R-:W-:Y:S01]  /*0520*/  CS2R R10, SRZ ;  /* 0x00000000000a7805 */ /* 0x000fe2000001ff00 */
[----:B------:R-:W-:Y:S01]  /*0530*/  FMUL R6, R6, R15 ;  /* 0x0000000f06067220 */ /* 0x000fe20000400000 */
[----:B------:R-:W-:-:S04]  /*0540*/  CS2R R14, SRZ ;  /* 0x00000000000e7805 */ /* 0x000fc8000001ff00 */
[----:B------:R1:W2:Y:S02]  /*0550*/  @!P2 LDG.E.EL.128 R8, desc[UR4][R12.64+-0x400] ;  /* 0xfffc00040c08a981 */ /* 0x0002a4000c2e1d00 */
[----:B-1----:R-:W-:-:S06]  /*0560*/  CS2R R12, SRZ ;  /* 0x00000000000c7805 */ /* 0x002fcc000001ff00 */
[----:B------:R1:W3:Y:S02]  /*0570*/  @P3 LDG.E.EL.128 R12, desc[UR4][R18.64+-0x600] ;  /* 0xfffa0004120c3981 */ /* 0x0002e4000c2e1d00 */
[----:B-1----:R-:W-:Y:S02]  /*0580*/  MOV R19, 0x3e800000 ;  /* 0x3e80000000137802 */ /* 0x002fe40000000f00 */
[----:B------:R-:W-:Y:S02]  /*0590*/  SEL R7, R7, RZ, P3 ;  /* 0x000000ff07077207 */ /* 0x000fe40001800000 */
[----:B--2---:R-:W-:Y:S02]  /*05a0*/  SEL R29, R8, RZ, !P2 ;  /* 0x000000ff081d7207 */ /* 0x004fe40005000000 */
[----:B------:R-:W-:Y:S02]  /*05b0*/  @P2 FSEL R29, R17, RZ, P3 ;  /* 0x000000ff111d2208 */ /* 0x000fe40001800000 */
[----:B---3--:R-:W-:-:S02]  /*05c0*/  SEL R20, R12, RZ, P3 ;  /* 0x000000ff0c147207 */ /* 0x008fc40001800000 */
[----:B------:R-:W-:Y:S02]  /*05d0*/  SEL R13, R13, RZ, P3 ;  /* 0x000000ff0d0d7207 */ /* 0x000fe40001800000 */
[----:B------:R-:W-:Y:S01]  /*05e0*/  SEL R14, R14, RZ, P3 ;  /* 0x000000ff0e0e7207 */ /* 0x000fe20001800000 */
[----:B------:R-:W-:-:S04]  /*05f0*/  FADD R21, RZ, -R20 ;  /* 0x80000014ff157221 */ /* 0x000fc80000000000 */
[----:B------:R-:W-:Y:S01]  /*0600*/  FMUL R28, R21, 1.4426950216293334961 ;  /* 0x3fb8aa3b151c7820 */ /* 0x000fe20000400000 */
[----:B------:R-:W-:-:S04]  /*0610*/  FADD R21, RZ, -R13 ;  /* 0x8000000dff157221 */ /* 0x000fc80000000000 */
[----:B------:R-:W-:Y:S01]  /*0620*/  FSETP.GEU.AND P4, PT, R28, -126, PT ;  /* 0xc2fc00001c00780b */ /* 0x000fe20003f8e000 */
[----:B------:R-:W-:-:S05]  /*0630*/  FMUL R21, R21, 1.4426950216293334961 ;  /* 0x3fb8aa3b15157820 */ /* 0x000fca0000400000 */
[----:B------:R-:W-:-:S07]  /*0640*/  FSETP.GEU.AND P5, PT, R21, -126, PT ;  /* 0xc2fc00001500780b */ /* 0x000fce0003fae000 */
[----:B------:R-:W-:-:S04]  /*0650*/  @!P4 FMUL R28, R28, 0.5 ;  /* 0x3f0000001c1cc820 */ /* 0x000fc80000400000 */
[----:B------:R1:W2:Y:S02]  /*0660*/  MUFU.EX2 R12, R28 ;  /* 0x0000001c000c7308 */ /* 0x0002a40000000800 */
[----:B------:R-:W-:-:S06]  /*0670*/  @!P5 FMUL R21, R21, 0.5 ;  /* 0x3f0000001515d820 */ /* 0x000fcc0000400000 */
[----:B------:R3:W4:Y:S01]  /*0680*/  MUFU.EX2 R18, R21 ;  /* 0x0000001500127308 */ /* 0x0007220000000800 */
[----:B-1----:R-:W-:Y:S02]  /*0690*/  SEL R28, R9, RZ, !P2 ;  /* 0x000000ff091c7207 */ /* 0x002fe40005000000 */
[----:B------:R-:W-:Y:S02]  /*06a0*/  SEL R15, R15, RZ, P3 ;  /* 0x000000ff0f0f7207 */ /* 0x000fe40001800000 */
[----:B------:R-:W-:Y:S01]  /*06b0*/  @P2 FSEL R28, R16, RZ, P3 ;  /* 0x000000ff101c2208 */ /* 0x000fe20001800000 */
[----:B--2---:R-:W-:Y:S01]  /*06c0*/  @!P4 FMUL R12, R12, R12 ;  /* 0x0000000c0c0cc220 */ /* 0x004fe20000400000 */
[----:B---3--:R-:W-:-:S03]  /*06d0*/  SEL R21, R10, RZ, !P2 ;  /* 0x000000ff0a157207 */ /* 0x008fc60005000000 */
[----:B------:R-:W-:Y:S01]  /*06e0*/  FADD R12, R12, 1 ;  /* 0x3f8000000c0c7421 */ /* 0x000fe20000000000 */
[----:B------:R-:W-:Y:S01]  /*06f0*/  @P2 FSEL R21, R6, RZ, P3 ;  /* 0x000000ff06152208 */ /* 0x000fe20001800000 */
[----:B----4-:R-:W-:-:S03]  /*0700*/  @!P5 FMUL R18, R18, R18 ;  /* 0x000000121212d220 */ /* 0x010fc60000400000 */
[----:B------:R-:W-:Y:S01]  /*0710*/  FSETP.GT.AND P4, PT, R12, 8.50705917302346158658e+37, PT ;  /* 0x7e8000000c00780b */ /* 0x000fe20003f84000 */
[----:B------:R-:W-:-:S03]  /*0720*/  FADD R18, R18, 1 ;  /* 0x3f80000012127421 */ /* 0x000fc60000000000 */
[----:B------:R-:W-:Y:S02]  /*0730*/  FSEL R9, R19, 1, P4 ;  /* 0x3f80000013097808 */ /* 0x000fe40002000000 */
[----:B------:R-:W-:-:S04]  /*0740*/  FSETP.GT.AND P5, PT, R18, 8.50705917302346158658e+37, PT ;  /* 0x7e8000001200780b */ /* 0x000fc80003fa4000 */
[----:B------:R-:W-:-:S03]  /*0750*/  FSEL R17, R19, 1, P5 ;  /* 0x3f80000013117808 */ /* 0x000fc60002800000 */
[----:B------:R-:W-:-:S06]  /*0760*/  @P4 FMUL R12, R12, 0.25 ;  /* 0x3e8000000c0c4820 */ /* 0x000fcc0000400000 */
[----:B------:R-:W1:Y:S01]  /*0770*/  MUFU.RCP R12, R12 ;  /* 0x0000000c000c7308 */ /* 0x000e620000001000 */
[----:B------:R-:W-:-:S07]  /*0780*/  @P5 FMUL R18, R18, 0.25 ;  /* 0x3e80000012125820 */ /* 0x000fce0000400000 */
[----:B------:R2:W3:Y:S01]  /*0790*/  MUFU.RCP R8, R18 ;  /* 0x0000001200087308 */ /* 0x0004e20000001000 */
[----:B-1----:R-:W-:Y:S01]  /*07a0*/  FMUL R9, R12, R9 ;  /* 0x000000090c097220 */ /* 0x002fe20000400000 */
[----:B--2---:R-:W-:-:S03]  /*07b0*/  CS2R R18, SRZ ;  /* 0x0000000000127805 */ /* 0x004fc6000001ff00 */
[----:B------:R-:W-:Y:S01]  /*07c0*/  FMUL R6, R20, R9 ;  /* 0x0000000914067220 */ /* 0x000fe20000400000 */
[----:B------:R-:W-:Y:S01]  /*07d0*/  FADD R9, RZ, -R14 ;  /* 0x8000000eff097221 */ /* 0x000fe20000000000 */
[----:B---3--:R-:W-:-:S03]  /*07e0*/  FMUL R8, R8, R17 ;  /* 0x0000001108087220 */ /* 0x008fc60000400000 */
[----:B------:R-:W-:Y:S01]  /*07f0*/  FMUL R10, R9, 1.4426950216293334961 ;  /* 0x3fb8aa3b090a7820 */ /* 0x000fe20000400000 */
[----:B------:R-:W-:Y:S01]  /*0800*/  HFMA2.MMA R20, -RZ, RZ, 1.625, 0 ;  /* 0x3e800000ff147435 */ /* 0x000fe200000001ff */
[----:B------:R-:W-:-:S03]  /*0810*/  CS2R R16, SRZ ;  /* 0x0000000000107805 */ /* 0x000fc6000001ff00 */
[----:B------:R-:W-:Y:S01]  /*0820*/  FSETP.GEU.AND P4, PT, R10, -126, PT ;  /* 0xc2fc00000a00780b */ /* 0x000fe20003f8e000 */
[----:B------:R-:W-:Y:S02]  /*0830*/  FMUL R13, R13, R8 ;  /* 0x000000080d0d7220 */ /* 0x000fe40000400000 */
[----:B------:R1:W2:Y:S01]  /*0840*/  @!P2 LDG.E.EL.128 R16, desc[UR4][R26.64+-0x400] ;  /* 0xfffc00041a10a981 */ /* 0x0002a2000c2e1d00 */
[----:B------:R-:W-:-:S04]  /*0850*/  FADD R8, RZ, -R7 ;  /* 0x80000007ff087221 */ /* 0x000fc80000000000 */
[----:B------:R-:W-:-:S05]  /*0860*/  FMUL R8, R8, 1.4426950216293334961 ;  /* 0x3fb8aa3b08087820 */ /* 0x000fca0000400000 */
[----:B------:R-:W-:Y:S01]  /*0870*/  @!P4 FMUL R10, R10, 0.5 ;  /* 0x3f0000000a0ac820 */ /* 0x000fe20000400000 */
[----:B------:R-:W-:-:S03]  /*0880*/  FSETP.GEU.AND P5, PT, R8, -126, PT ;  /* 0xc2fc00000800780b */ /* 0x000fc60003fae000 */
[----:B------:R3:W4:Y:S02]  /*0890*/  MUFU.EX2 R9, R10 ;  /* 0x0000000a00097308 */ /* 0x0007240000000800 */
[----:B---3--:R-:W-:-:S08]  /*08a0*/  FADD R10, RZ, -R15 ;  /* 0x8000000fff0a7221 */ /* 0x008fd00000000000 */
[----:B------:R-:W-:Y:S01]  /*08b0*/  @!P5 FMUL R8, R8, 0.5 ;  /* 0x3f0000000808d820 */ /* 0x000fe20000400000 */
[----:B------:R-:W-:Y:S01]  /*08c0*/  FMUL R10, R10, 1.4426950216293334961 ;  /* 0x3fb8aa3b0a0a7820 */ /* 0x000fe20000400000 */
[----:B----4-:R-:W-:-:S04]  /*08d0*/  @!P4 FMUL R9, R9, R9 ;  /* 0x000000090909c220 */ /* 0x010fc80000400000 */
[----:B------:R-:W-:-:S05]  /*08e0*/  FADD R12, R9, 1 ;  /* 0x3f800000090c7421 */ /* 0x000fca0000000000 */
[----:B------:R-:W-:-:S04]  /*08f0*/  FSETP.GT.AND P4, PT, R12, 8.50705917302346158658e+37, PT ;  /* 0x7e8000000c00780b */ /* 0x000fc80003f84000 */
[----:B------:R-:W-:-:S09]  /*0900*/  FSEL R20, R20, 1, P4 ;  /* 0x3f80000014147808 */ /* 0x000fd20002000000 */
[----:B------:R-:W-:Y:S01]  /*0910*/  @P4 FMUL R12, R12, 0.25 ;  /* 0x3e8000000c0c4820 */ /* 0x000fe20000400000 */
[----:B------:R-:W-:-:S03]  /*0920*/  FSETP.GEU.AND P4, PT, R10, -126, PT ;  /* 0xc2fc00000a00780b */ /* 0x000fc60003f8e000 */
[----:B------:R-:W3:Y:S10]  /*0930*/  MUFU.RCP R9, R12 ;  /* 0x0000000c00097308 */ /* 0x000ef40000001000 */
[----:B------:R-:W-:-:S04]  /*0940*/  @!P4 FMUL R10, R10, 0.5 ;  /* 0x3f0000000a0ac820 */ /* 0x000fc80000400000 */
[----:B------:R4:W5:Y:S01]  /*0950*/  MUFU.EX2 R12, R10 ;  /* 0x0000000a000c7308 */ /* 0x0009620000000800 */
[----:B---3--:R-:W-:-:S07]  /*0960*/  FMUL R9, R9, R20 ;  /* 0x0000001409097220 */ /* 0x008fce0000400000 */
[----:B------:R-:W3:Y:S01]  /*0970*/  MUFU.EX2 R20, R8 ;  /* 0x0000000800147308 */ /* 0x000ee20000000800 */
[----:B----4-:R-:W-:Y:S01]  /*0980*/  MOV R10, 0x3e800000 ;  /* 0x3e800000000a7802 */ /* 0x010fe20000000f00 */
[----:B-----5:R-:W-:-:S04]  /*0990*/  @!P4 FMUL R12, R12, R12 ;  /* 0x0000000c0c0cc220 */ /* 0x020fc80000400000 */
[----:B-1----:R-:W-:Y:S01]  /*09a0*/  FADD R27, R12, 1 ;  /* 0x3f8000000c1b7421 */ /* 0x002fe20000000000 */
[----:B---3--:R-:W-:-:S04]  /*09b0*/  @!P5 FMUL R20, R20, R20 ;  /* 0x000000141414d220 */ /* 0x008fc80000400000 */
[----:B------:R-:W-:Y:S01]  /*09c0*/  FSETP.GT.AND P4, PT, R27, 8.50705917302346158658e+37, PT ;  /* 0x7e8000001b00780b */ /* 0x000fe20003f84000 */
[----:B------:R-:W-:-:S05]  /*09d0*/  FADD R26, R20, 1 ;  /* 0x3f800000141a7421 */ /* 0x000fca0000000000 */
[----:B------:R-:W-:-:S07]  /*09e0*/  FSETP.GT.AND P5, PT, R26, 8.50705917302346158658e+37, PT ;  /* 0x7e8000001a00780b */ /* 0x000fce0003fa4000 */
[----:B------:R-:W-:-:S04]  /*09f0*/  @P4 FMUL R27, R27, 0.25 ;  /* 0x3e8000001b1b4820 */ /* 0x000fc80000400000 */
[----:B------:R-:W-:Y:S02]  /*0a00*/  MUFU.RCP R12, R27 ;  /* 0x0000001b000c7308 */ /* 0x000fe40000001000 */
[----:B------:R-:W-:-:S06]  /*0a10*/  @P5 FMUL R26, R26, 0.25 ;  /* 0x3e8000001a1a5820 */ /* 0x000fcc0000400000 */
[----:B------:R1:W3:Y:S02]  /*0a20*/  MUFU.RCP R20, R26 ;  /* 0x0000001a00147308 */ /* 0x0002e40000001000 */
[----:B-1----:R-:W-:Y:S01]  /*0a30*/  FMUL R26, R14, R9 ;  /* 0x000000090e1a7220 */ /* 0x002fe20000400000 */
[----:B------:R-:W-:-:S05]  /*0a40*/  FSEL R9, R10, 1, P5 ;  /* 0x3f8000000a097808 */ /* 0x000fca0002800000 */
[----:B---3--:R-:W-:-:S04]  /*0a50*/  FMUL R20, R20, R9 ;  /* 0x0000000914147220 */ /* 0x008fc80000400000 */
[----:B------:R-:W-:Y:S01]  /*0a60*/  FMUL R8, R7, R20 ;  /* 0x0000001407087220 */ /* 0x000fe20000400000 */
[----:B------:R-:W-:Y:S02]  /*0a70*/  SEL R20, R11, RZ, !P2 ;  /* 0x000000ff0b147207 */ /* 0x000fe40005000000 */
[----:B------:R-:W-:Y:S02]  /*0a80*/  FSEL R7, R10, 1, P4 ;  /* 0x3f8000000a077808 */ /* 0x000fe40002000000 */
[----:B------:R-:W-:Y:S02]  /*0a90*/  CS2R R10, SRZ ;  /* 0x00000000000a7805 */ /* 0x000fe4000001ff00 */
[----:B------:R-:W-:Y:S02]  /*0aa0*/  @P2 FSEL R20, R8, RZ, P3 ;  /* 0x000000ff08142208 */ /* 0x000fe40001800000 */
[----:B------:R-:W-:Y:S01]  /*0ab0*/  CS2R R8, SRZ ;  /* 0x0000000000087805 */ /* 0x000fe2000001ff00 */
[----:B------:R-:W-:-:S05]  /*0ac0*/  FMUL R12, R12, R7 ;  /* 0x000000070c0c7220 */ /* 0x000fca0000400000 */
[----:B------:R1:W3:Y:S01]  /*0ad0*/  @!P1 LDG.E.EL.128 R8, desc[UR4][R22.64] ;  /* 0x0000000416089981 */ /* 0x0002e2000c2e1d00 */
[----:B------:R-:W-:Y:S01]  /*0ae0*/  HFMA2.MMA R27, -RZ, RZ, 1.625, 0 ;  /* 0x3e800000ff1b7435 */ /* 0x000fe200000001ff */
[----:B-1----:R-:W-:Y:S01]  /*0af0*/  FMUL R22, R15, R12 ;  /* 0x0000000c0f167220 */ /* 0x002fe20000400000 */
[----:B--2---:R-:W-:Y:S02]  /*0b00*/  SEL R17, R17, RZ, !P2 ;  /* 0x000000ff11117207 */ /* 0x004fe40005000000 */
[----:B------:R-:W-:Y:S02]  /*0b10*/  @P2 FSEL R17, R13, RZ, P3 ;  /* 0x000000ff0d112208 */ /* 0x000fe40001800000 */
[----:B------:R-:W-:Y:S02]  /*0b20*/  CS2R R12, SRZ ;  /* 0x00000000000c7805 */ /* 0x000fe4000001ff00 */
[----:B------:R-:W-:Y:S02]  /*0b30*/  SEL R16, R16, RZ, !P2 ;  /* 0x000000ff10107207 */ /* 0x000fe40005000000 */
[----:B------:R-:W-:-:S02]  /*0b40*/  @P2 FSEL R16, R6, RZ, P3 ;  /* 0x000000ff06102208 */ /* 0x000fc40001800000 */
[----:B---3--:R-:W-:-:S05]  /*0b50*/  SEL R8, R8, RZ, !P1 ;  /* 0x000000ff08087207 */ /* 0x008fca0004800000 */
[----:B------:R-:W-:-:S04]  /*0b60*/  FADD R7, RZ, -R8 ;  /* 0x80000008ff077221 */ /* 0x000fc80000000000 */
[----:B------:R-:W-:-:S05]  /*0b70*/  FMUL R7, R7, 1.4426950216293334961 ;  /* 0x3fb8aa3b07077820 */ /* 0x000fca0000400000 */
[----:B------:R-:W-:-:S13]  /*0b80*/  FSETP.GEU.AND P4, PT, R7, -126, PT ;  /* 0xc2fc00000700780b */ /* 0x000fda0003f8e000 */
[----:B------:R-:W-:-:S04]  /*0b90*/  @!P4 FMUL R7, R7, 0.5 ;  /* 0x3f0000000707c820 */ /* 0x000fc80000400000 */
[----:B------:R-:W1:Y:S02]  /*0ba0*/  MUFU.EX2 R14, R7 ;  /* 0x00000007000e7308 */ /* 0x000e640000000800 */
[----:B-1----:R-:W-:-:S04]  /*0bb0*/  @!P4 FMUL R14, R14, R14 ;  /* 0x0000000e0e0ec220 */ /* 0x002fc80000400000 */
[----:B------:R-:W-:-:S05]  /*0bc0*/  FADD R14, R14, 1 ;  /* 0x3f8000000e0e7421 */ /* 0x000fca0000000000 */
[----:B------:R-:W-:-:S04]  /*0bd0*/  FSETP.GT.AND P4, PT, R14, 8.50705917302346158658e+37, PT ;  /* 0x7e8000000e00780b */ /* 0x000fc80003f84000 */
[----:B------:R-:W-:-:S09]  /*0be0*/  FSEL R15, R27, 1, P4 ;  /* 0x3f8000001b0f7808 */ /* 0x000fd20002000000 */
[----:B------:R-:W-:-:S06]  /*0bf0*/  @P4 FMUL R14, R14, 0.25 ;  /* 0x3e8000000e0e4820 */ /* 0x000fcc0000400000 */
[----:B------:R-:W1:Y:S02]  /*0c00*/  MUFU.RCP R14, R14 ;  /* 0x0000000e000e7308 */ /* 0x000e640000001000 */
[----:B-1----:R-:W-:-:S04]  /*0c10*/  FMUL R15, R14, R15 ;  /* 0x0000000f0e0f7220 */ /* 0x002fc80000400000 */
[----:B------:R-:W-:Y:S01]  /*0c20*/  FMUL R8, R8, R15 ;  /* 0x0000000f08087220 */ /* 0x000fe20000400000 */
[----:B------:R-:W-:-:S06]  /*0c30*/  CS2R R14, SRZ ;  /* 0x00000000000e7805 */ /* 0x000fcc000001ff00 */
[----:B------:R1:W2:Y:S01]  /*0c40*/  @!P0 LDG.E.EL.128 R12, desc[UR4][R4.64+-0x200] ;  /* 0xfffe0004040c8981 */ /* 0x0002a2000c2e1d00 */
[----:B------:R-:W-:-:S05]  /*0c50*/  SEL R9, R9, RZ, !P1 ;  /* 0x000000ff09097207 */ /* 0x000fca0004800000 */
[----:B------:R-:W-:-:S04]  /*0c60*/  FADD R6, RZ, -R9 ;  /* 0x80000009ff067221 */ /* 0x000fc80000000000 */
[----:B------:R-:W-:-:S05]  /*0c70*/  FMUL R6, R6, 1.4426950216293334961 ;  /* 0x3fb8aa3b06067820 */ /* 0x000fca0000400000 */
[----:B------:R-:W-:-:S13]  /*0c80*/  FSETP.GEU.AND P4, PT, R6, -126, PT ;  /* 0xc2fc00000600780b */ /* 0x000fda0003f8e000 */
[----:B------:R-:W-:-:S04]  /*0c90*/  @!P4 FMUL R6, R6, 0.5 ;  /* 0x3f0000000606c820 */ /* 0x000fc80000400000 */
[----:B------:R-:W3:Y:S02]  /*0ca0*/  MUFU.EX2 R7, R6 ;  /* 0x0000000600077308 */ /* 0x000ee40000000800 */
[----:B---3--:R-:W-:-:S04]  /*0cb0*/  @!P4 FMUL R7, R7, R7 ;  /* 0x000000070707c220 */ /* 0x008fc80000400000 */
[----:B------:R-:W-:Y:S01]  /*0cc0*/  FADD R23, R7, 1 ;  /* 0x3f80000007177421 */ /* 0x000fe20000000000 */
[----:B------:R-:W-:-:S04]  /*0cd0*/  CS2R R6, SRZ ;  /* 0x0000000000067805 */ /* 0x000fc8000001ff00 */
[----:B------:R-:W-:-:S04]  /*0ce0*/  FSETP.GT.AND P4, PT, R23, 8.50705917302346158658e+37, PT ;  /* 0x7e8000001700780b */ /* 0x000fc80003f84000 */
[----:B-1----:R-:W-:-:S09]  /*0cf0*/  FSEL R4, R27, 1, P4 ;  /* 0x3f8000001b047808 */ /* 0x002fd20002000000 */
[----:B------:R-:W-:-:S06]  /*0d00*/  @P4 FMUL R23, R23, 0.25 ;  /* 0x3e80000017174820 */ /* 0x000fcc0000400000 */
[----:B------:R-:W1:Y:S02]  /*0d10*/  MUFU.RCP R23, R23 ;  /* 0x0000001700177308 */ /* 0x000e640000001000 */
[----:B-1----:R-:W-:-:S04]  /*0d20*/  FMUL R4, R23, R4 ;  /* 0x0000000417047220 */ /* 0x002fc80000400000 */
[----:B------:R-:W-:Y:S01]  /*0d30*/  FMUL R9, R9, R4 ;  /* 0x0000000409097220 */ /* 0x000fe20000400000 */
[----:B--2---:R-:W-:-:S04]  /*0d40*/  SEL R5, R12, RZ, !P0 ;  /* 0x000000ff0c057207 */ /* 0x004fc80004000000 */
[----:B------:R-:W-:Y:S02]  /*0d50*/  @P1 FSEL R8, R5, R16, !P0 ;  /* 0x0000001005081208 */ /* 0x000fe40004000000 */
[----:B------:R-:W-:-:S06]  /*0d60*/  CS2R R4, SRZ ;  /* 0x0000000000047805 */ /* 0x000fcc000001ff00 */
[----:B------:R-:W2:Y:S01]  /*0d70*/  @!P1 LDG.E.EL.128 R4, desc[UR4][R2.64] ;  /* 0x0000000402049981 */ /* 0x000ea2000c2e1d00 */
[----:B------:R-:W-:Y:S02]  /*0d80*/  SEL R10, R10, RZ, !P1 ;  /* 0x000000ff0a0a7207 */ /* 0x000fe40004800000 */
[----:B------:R-:W-:Y:S02]  /*0d90*/  SEL R12, R13, RZ, !P0 ;  /* 0x000000ff0d0c7207 */ /* 0x000fe40004000000 */
[----:B------:R-:W-:Y:S02]  /*0da0*/  SEL R11, R11, RZ, !P1 ;  /* 0x000000ff0b0b7207 */ /* 0x000fe40004800000 */
[----:B------:R-:W-:Y:S01]  /*0db0*/  @P1 FSEL R9, R12, R17, !P0 ;  /* 0x000000110c091208 */ /* 0x000fe20004000000 */
[----:B------:R-:W-:Y:S01]  /*0dc0*/  FADD R12, RZ, -R10 ;  /* 0x8000000aff0c7221 */ /* 0x000fe20000000000 */
[----:B------:R-:W-:Y:S02]  /*0dd0*/  SEL R18, R18, RZ, !P2 ;  /* 0x000000ff12127207 */ /* 0x000fe40005000000 */
[----:B------:R-:W-:Y:S01]  /*0de0*/  SEL R19, R19, RZ, !P2 ;  /* 0x000000ff13137207 */ /* 0x000fe20005000000 */
[----:B------:R-:W-:Y:S01]  /*0df0*/  FMUL R13, R12, 1.4426950216293334961 ;  /* 0x3fb8aa3b0c0d7820 */ /* 0x000fe20000400000 */
[----:B------:R-:W-:-:S02]  /*0e00*/  @P2 FSEL R18, R26, RZ, P3 ;  /* 0x000000ff1a122208 */ /* 0x000fc40001800000 */
[----:B------:R-:W-:Y:S02]  /*0e10*/  @P2 FSEL R19, R22, RZ, P3 ;  /* 0x000000ff16132208 */ /* 0x000fe40001800000 */
[----:B------:R-:W-:-:S13]  /*0e20*/  FSETP.GEU.AND P4, PT, R13, -126, PT ;  /* 0xc2fc00000d00780b */ /* 0x000fda0003f8e000 */
[----:B------:R-:W-:-:S04]  /*0e30*/  @!P4 FMUL R13, R13, 0.5 ;  /* 0x3f0000000d0dc820 */ /* 0x000fc80000400000 */
[----:B------:R-:W1:Y:S02]  /*0e40*/  MUFU.EX2 R12, R13 ;  /* 0x0000000d000c7308 */ /* 0x000e640000000800 */
[----:B-1----:R-:W-:-:S04]  /*0e50*/  @!P4 FMUL R12, R12, R12 ;  /* 0x0000000c0c0cc220 */ /* 0x002fc80000400000 */
[----:B------:R-:W-:-:S05]  /*0e60*/  FADD R12, R12, 1 ;  /* 0x3f8000000c0c7421 */ /* 0x000fca0000000000 */
[----:B------:R-:W-:-:S13]  /*0e70*/  FSETP.GT.AND P4, PT, R12, 8.50705917302346158658e+37, PT ;  /* 0x7e8000000c00780b */ /* 0x000fda0003f84000 */
[----:B------:R-:W-:-:S06]  /*0e80*/  @P4 FMUL R12, R12, 0.25 ;  /* 0x3e8000000c0c4820 */ /* 0x000fcc0000400000 */
[----:B------:R-:W1:Y:S01]  /*0e90*/  MUFU.RCP R12, R12 ;  /* 0x0000000c000c7308 */ /* 0x000e620000001000 */
[----:B--2---:R-:W-:Y:S01]  /*0ea0*/  SEL R2, R4, RZ, !P1 ;  /* 0x000000ff04027207 */ /* 0x004fe20004800000 */
[----:B------:R-:W-:Y:S01]  /*0eb0*/  FADD R4, RZ, -R11 ;  /* 0x8000000bff047221 */ /* 0x000fe20000000000 */
[----:B------:R-:W-:Y:S02]  /*0ec0*/  SEL R3, R5, RZ, !P1 ;  /* 0x000000ff05037207 */ /* 0x000fe40004800000 */
[----:B------:R-:W-:Y:S01]  /*0ed0*/  SEL R17, R6, RZ, !P1 ;  /* 0x000000ff06117207 */ /* 0x000fe20004800000 */
[----:B------:R-:W-:Y:S01]  /*0ee0*/  FMUL R4, R4, 1.4426950216293334961 ;  /* 0x3fb8aa3b04047820 */ /* 0x000fe20000400000 */
[----:B------:R-:W-:Y:S01]  /*0ef0*/  FADD R13, RZ, -R2 ;  /* 0x80000002ff0d7221 */ /* 0x000fe20000000000 */
[----:B------:R-:W-:Y:S01]  /*0f00*/  FADD R26, RZ, -R3 ;  /* 0x80000003ff1a7221 */ /* 0x000fe20000000000 */
[----:B------:R-:W-:Y:S01]  /*0f10*/  SEL R16, R7, RZ, !P1 ;  /* 0x000000ff07107207 */ /* 0x000fe20004800000 */
[----:B------:R-:W-:Y:S01]  /*0f20*/  FADD R23, RZ, -R17 ;  /* 0x80000011ff177221 */ /* 0x000fe20000000000 */
[----:B------:R-:W-:Y:S01]  /*0f30*/  FSETP.GEU.AND P2, PT, R4, -126, PT ;  /* 0xc2fc00000400780b */ /* 0x000fe20003f4e000 */
[----:B------:R-:W-:Y:S01]  /*0f40*/  FMUL R13, R13, 1.4426950216293334961 ;  /* 0x3fb8aa3b0d0d7820 */ /* 0x000fe20000400000 */
[----:B------:R-:W-:Y:S01]  /*0f50*/  FSEL R5, R27, 1, P4 ;  /* 0x3f8000001b057808 */ /* 0x000fe20002000000 */
[----:B------:R-:W-:Y:S01]  /*0f60*/  FMUL R26, R26, 1.4426950216293334961 ;  /* 0x3fb8aa3b1a1a7820 */ /* 0x000fe20000400000 */
[----:B------:R-:W-:Y:S01]  /*0f70*/  FMUL R23, R23, 1.4426950216293334961 ;  /* 0x3fb8aa3b17177820 */ /* 0x000fe20000400000 */
[----:B------:R-:W-:Y:S01]  /*0f80*/  FADD R22, RZ, -R16 ;  /* 0x80000010ff167221 */ /* 0x000fe20000000000 */
[----:B------:R-:W-:Y:S01]  /*0f90*/  FSETP.GEU.AND P6, PT, R13, -126, PT ;  /* 0xc2fc00000d00780b */ /* 0x000fe20003fce000 */
[----:B-1----:R-:W-:Y:S01]  /*0fa0*/  FMUL R5, R12, R5 ;  /* 0x000000050c057220 */ /* 0x002fe20000400000 */
[----:B------:R-:W-:Y:S01]  /*0fb0*/  FSETP.GEU.AND P3, PT, R26, -126, PT ;  /* 0xc2fc00001a00780b */ /* 0x000fe20003f6e000 */
[----:B------:R-:W-:Y:S01]  /*0fc0*/  FMUL R22, R22, 1.4426950216293334961 ;  /* 0x3fb8aa3b16167820 */ /* 0x000fe20000400000 */
[----:B------:R-:W-:Y:S01]  /*0fd0*/  FSETP.GEU.AND P4, PT, R23, -126, PT ;  /* 0xc2fc00001700780b */ /* 0x000fe20003f8e000 */
[----:B------:R-:W-:-:S02]  /*0fe0*/  FMUL R10, R10, R5 ;  /* 0x000000050a0a7220 */ /* 0x000fc40000400000 */
[----:B------:R-:W-:Y:S01]  /*0ff0*/  @!P2 FMUL R4, R4, 0.5 ;  /* 0x3f0000000404a820 */ /* 0x000fe20000400000 */
[----:B------:R-:W-:-:S03]  /*1000*/  FSETP.GEU.AND P5, PT, R22, -126, PT ;  /* 0xc2fc00001600780b */ /* 0x000fc60003fae000 */
[----:B------:R-:W1:Y:S02]  /*1010*/  MUFU.EX2 R12, R4 ;  /* 0x00000004000c7308 */ /* 0x000e640000000800 */
[----:B------:R-:W-:Y:S02]  /*1020*/  @!P6 FMUL R13, R13, 0.5 ;  /* 0x3f0000000d0de820 */ /* 0x000fe40000400000 */
[----:B------:R-:W-:Y:S02]  /*1030*/  @!P3 FMUL R26, R26, 0.5 ;  /* 0x3f0000001a1ab820 */ /* 0x000fe40000400000 */
[----:B------:R-:W-:Y:S02]  /*1040*/  @!P4 FMUL R23, R23, 0.5 ;  /* 0x3f0000001717c820 */ /* 0x000fe40000400000 */
[----:B------:R-:W2:Y:S02]  /*1050*/  MUFU.EX2 R6, R13 ;  /* 0x0000000d00067308 */ /* 0x000ea40000000800 */
[----:B------:R-:W-:Y:S01]  /*1060*/  @!P5 FMUL R22, R22, 0.5 ;  /* 0x3f0000001616d820 */ /* 0x000fe20000400000 */
[----:B-1----:R-:W-:-:S05]  /*1070*/  @!P2 FMUL R12, R12, R12 ;  /* 0x0000000c0c0ca220 */ /* 0x002fca0000400000 */
[----:B------:R-:W1:Y:S01]  /*1080*/  MUFU.EX2 R7, R26 ;  /* 0x0000001a00077308 */ /* 0x000e620000000800 */
[----:B------:R-:W-:Y:S01]  /*1090*/  FADD R4, R12, 1 ;  /* 0x3f8000000c047421 */ /* 0x000fe20000000000 */
[----:B--2---:R-:W-:-:S06]  /*10a0*/  @!P6 FMUL R6, R6, R6 ;  /* 0x000000060606e220 */ /* 0x004fcc0000400000 */
[----:B------:R-:W2:Y:S01]  /*10b0*/  MUFU.EX2 R23, R23 ;  /* 0x0000001700177308 */ /* 0x000ea20000000800 */
[----:B------:R-:W-:Y:S01]  /*10c0*/  FSETP.GT.AND P2, PT, R4, 8.50705917302346158658e+37, PT ;  /* 0x7e8000000400780b */ /* 0x000fe20003f44000 */
[----:B------:R-:W-:-:S03]  /*10d0*/  FADD R6, R6, 1 ;  /* 0x3f80000006067421 */ /* 0x000fc60000000000 */
[----:B------:R-:W-:Y:S01]  /*10e0*/  FSEL R5, R27, 1, P2 ;  /* 0x3f8000001b057808 */ /* 0x000fe20001000000 */
[----:B-1----:R-:W-:Y:S02]  /*10f0*/  @!P3 FMUL R7, R7, R7 ;  /* 0x000000070707b220 */ /* 0x002fe40000400000 */
[----:B------:R-:W1:Y:S01]  /*1100*/  MUFU.EX2 R12, R22 ;  /* 0x00000016000c7308 */ /* 0x000e620000000800 */
[----:B------:R-:W-:Y:S01]  /*1110*/  FSETP.GT.AND P3, PT, R6, 8.50705917302346158658e+37, PT ;  /* 0x7e8000000600780b */ /* 0x000fe20003f64000 */
[----:B------:R-:W-:-:S04]  /*1120*/  FADD R7, R7, 1 ;  /* 0x3f80000007077421 */ /* 0x000fc80000000000 */
[----:B------:R-:W-:Y:S01]  /*1130*/  @P2 FMUL R4, R4, 0.25 ;  /* 0x3e80000004042820 */ /* 0x000fe20000400000 */
[----:B--2---:R-:W-:Y:S01]  /*1140*/  @!P4 FMUL R23, R23, R23 ;  /* 0x000000171717c220 */ /* 0x004fe20000400000 */
[----:B------:R-:W-:-:S03]  /*1150*/  FSETP.GT.AND P4, PT, R7, 8.50705917302346158658e+37, PT ;  /* 0x7e8000000700780b */ /* 0x000fc60003f84000 */
[----:B------:R-:W-:Y:S01]  /*1160*/  FADD R13, R23, 1 ;  /* 0x3f800000170d7421 */ /* 0x000fe20000000000 */
[----:B------:R-:W2:Y:S02]  /*1170*/  MUFU.RCP R4, R4 ;  /* 0x0000000400047308 */ /* 0x000ea40000001000 */
[----:B------:R-:W-:Y:S01]  /*1180*/  @P3 FMUL R6, R6, 0.25 ;  /* 0x3e80000006063820 */ /* 0x000fe20000400000 */
[----:B-1----:R-:W-:Y:S01]  /*1190*/  @!P5 FMUL R12, R12, R12 ;  /* 0x0000000c0c0cd220 */ /* 0x002fe20000400000 */
[----:B------:R-:W-:-:S03]  /*11a0*/  FSETP.GT.AND P5, PT, R13, 8.50705917302346158658e+37, PT ;  /* 0x7e8000000d00780b */ /* 0x000fc60003fa4000 */
[----:B------:R-:W-:Y:S01]  /*11b0*/  FADD R22, R12, 1 ;  /* 0x3f8000000c167421 */ /* 0x000fe20000000000 */
[----:B------:R1:W3:Y:S01]  /*11c0*/  MUFU.RCP R23, R6 ;  /* 0x0000000600177308 */ /* 0x0002e20000001000 */
[----:B------:R-:W-:-:S03]  /*11d0*/  @P4 FMUL R7, R7, 0.25 ;  /* 0x3e80000007074820 */ /* 0x000fc60000400000 */
[----:B------:R-:W-:Y:S01]  /*11e0*/  FSETP.GT.AND P6, PT, R22, 8.50705917302346158658e+37, PT ;  /* 0x7e8000001600780b */ /* 0x000fe20003fc4000 */
[----:B--2---:R-:W-:Y:S01]  /*11f0*/  FMUL R12, R4, R5 ;  /* 0x00000005040c7220 */ /* 0x004fe20000400000 */
[----:B------:R-:W-:-:S03]  /*1200*/  FSEL R4, R27, 1, P3 ;  /* 0x3f8000001b047808 */ /* 0x000fc60001800000 */
[----:B------:R-:W-:Y:S01]  /*1210*/  @P5 FMUL R13, R13, 0.25 ;  /* 0x3e8000000d0d5820 */ /* 0x000fe20000400000 */
[----:B------:R-:W-:Y:S01]  /*1220*/  MUFU.RCP R7, R7 ;  /* 0x0000000700077308 */ /* 0x000fe20000001000 */
[C---:B------:R-:W-:Y:S02]  /*1230*/  FSEL R5, R27.reuse, 1, P5 ;  /* 0x3f8000001b057808 */ /* 0x040fe40002800000 */
[----:B-1----:R-:W-:Y:S01]  /*1240*/  FSEL R6, R27, 1, P4 ;  /* 0x3f8000001b067808 */ /* 0x002fe20002000000 */
[----:B---3--:R-:W-:Y:S01]  /*1250*/  FMUL R23, R23, R4 ;  /* 0x0000000417177220 */ /* 0x008fe20000400000 */
[----:B------:R-:W-:Y:S02]  /*1260*/  FSEL R27, R27, 1, P6 ;  /* 0x3f8000001b1b7808 */ /* 0x000fe40003000000 */
[----:B------:R-:W-:Y:S01]  /*1270*/  @P6 FMUL R22, R22, 0.25 ;  /* 0x3e80000016166820 */ /* 0x000fe20000400000 */
[----:B------:R-:W1:Y:S08]  /*1280*/  MUFU.RCP R26, R13 ;  /* 0x0000000d001a7308 */ /* 0x000e700000001000 */
[----:B------:R2:W3:Y:S01]  /*1290*/  MUFU.RCP R4, R22 ;  /* 0x0000001600047308 */ /* 0x0004e20000001000 */
[----:B-1----:R-:W-:Y:S01]  /*12a0*/  FMUL R26, R26, R5 ;  /* 0x000000051a1a7220 */ /* 0x002fe20000400000 */
[----:B------:R-:W-:Y:S01]  /*12b0*/  SEL R5, R14, RZ, !P0 ;  /* 0x000000ff0e057207 */ /* 0x000fe20004000000 */
[----:B--2---:R-:W-:Y:S01]  /*12c0*/  FMUL R22, R7, R6 ;  /* 0x0000000607167220 */ /* 0x004fe20000400000 */
[----:B------:R-:W-:-:S02]  /*12d0*/  CS2R R6, SRZ ;  /* 0x0000000000067805 */ /* 0x000fc4000001ff00 */
[----:B------:R-:W-:Y:S01]  /*12e0*/  @P1 FSEL R10, R5, R18, !P0 ;  /* 0x00000012050a1208 */ /* 0x000fe20004000000 */
[----:B---3--:R-:W-:Y:S01]  /*12f0*/  FMUL R14, R4, R27 ;  /* 0x0000001b040e7220 */ /* 0x008fe20000400000 */
[----:B------:R-:W-:-:S06]  /*1300*/  CS2R R4, SRZ ;  /* 0x0000000000047805 */ /* 0x000fcc000001ff00 */
[----:B------:R1:W2:Y:S01]  /*1310*/  @!P0 LDG.E.EL.128 R4, desc[UR4][R24.64+-0x200] ;  /* 0xfffe000418048981 */ /* 0x0002a2000c2e1d00 */
[----:B------:R-:W-:Y:S01]  /*1320*/  FMUL R11, R11, R12 ;  /* 0x0000000c0b0b7220 */ /* 0x000fe20000400000 */
[----:B-1----:R-:W1:Y:S02]  /*1330*/  LDC.64 R24, c[0x0][0x230] ;  /* 0x00008c00ff187b82 */ /* 0x002e640000000a00 */
[----:B-1----:R-:W-:Y:S01]  /*1340*/  IMAD.WIDE R12, R0, 0x4, R24 ;  /* 0x00000004000c7825 */ /* 0x002fe200078e0218 */
[----:B------:R-:W-:-:S04]  /*1350*/  SEL R0, R15, RZ, !P0 ;  /* 0x000000ff0f007207 */ /* 0x000fc80004000000 */
[----:B------:R-:W-:-:S05]  /*1360*/  @P1 FSEL R11, R0, R19, !P0 ;  /* 0x00000013000b1208 */ /* 0x000fca0004000000 */
[----:B------:R-:W-:Y:S01]  /*1370*/  STG.E.128 desc[UR4][R12.64], R8 ;  /* 0x000000080c007986 */ /* 0x000fe2000c101d04 */
[----:B--2---:R-:W-:Y:S01]  /*1380*/  SEL R18, R4, RZ, !P0 ;  /* 0x000000ff04127207 */ /* 0x004fe20004000000 */
[----:B------:R-:W-:Y:S01]  /*1390*/  FMUL R4, R2, R23 ;  /* 0x0000001702047220 */ /* 0x000fe20000400000 */
[----:B------:R-:W-:Y:S01]  /*13a0*/  SEL R15, R5, RZ, !P0 ;  /* 0x000000ff050f7207 */ /* 0x000fe20004000000 */
[----:B------:R-:W-:Y:S01]  /*13b0*/  FMUL R5, R3, R22 ;  /* 0x0000001603057220 */ /* 0x000fe20000400000 */
[----:B------:R-:W-:Y:S01]  /*13c0*/  SEL R27, R6, RZ, !P0 ;  /* 0x000000ff061b7207 */ /* 0x000fe20004000000 */
[----:B------:R-:W-:Y:S01]  /*13d0*/  FMUL R6, R17, R26 ;  /* 0x0000001a11067220 */ /* 0x000fe20000400000 */
[----:B------:R-:W-:Y:S01]  /*13e0*/  SEL R25, R7, RZ, !P0 ;  /* 0x000000ff07197207 */ /* 0x000fe20004000000 */
[----:B------:R-:W-:Y:S01]  /*13f0*/  FMUL R7, R16, R14 ;  /* 0x0000000e10077220 */ /* 0x000fe20000400000 */
[----:B------:R-:W-:Y:S02]  /*1400*/  @P1 FSEL R4, R18, R29, !P0 ;  /* 0x0000001d12041208 */ /* 0x000fe40004000000 */
[----:B------:R-:W-:-:S02]  /*1410*/  @P1 FSEL R5, R15, R28, !P0 ;  /* 0x0000001c0f051208 */ /* 0x000fc40004000000 */
[----:B------:R-:W-:Y:S02]  /*1420*/  @P1 FSEL R6, R27, R21, !P0 ;  /* 0x000000151b061208 */ /* 0x000fe40004000000 */
[----:B------:R-:W-:-:S05]  /*1430*/  @P1 FSEL R7, R25, R20, !P0 ;  /* 0x0000001419071208 */ /* 0x000fca0004000000 */
[----:B------:R-:W-:Y:S01]  /*1440*/  STG.E.128 desc[UR4][R12.64+0x800], R4 ;  /* 0x000800040c007986 */ /* 0x000fe2000c101d04 */
[----:B------:R-:W-:Y:S05]  /*1450*/  EXIT ;  /* 0x000000000000794d */ /* 0x000fea0003800000 */
.L_x_0:
[----:B------:R-:W-:-:S00]  /*1460*/  BRA `(.L_x_0) ;  /* 0xfffffffc00fc7947 */ /* 0x000fc0000383ffff */
[----:B------:R-:W-:-:S00]  /*1470*/  NOP ;  /* 0x0000000000007918 */ /* 0x000fc00000000000 */
        /* <DEDUP_REMOVED lines=8> */
.L_x_1:


//--------------------- .nv.constant0.triton_poi_fused_cat_23 --------------------------
	.section	.nv.constant0.triton_poi_fused_cat_23,"a",@progbits
	.sectionflags	@""
	.align	4
.nv.constant0.triton_poi_fused_cat_23:
	.zero		572
